//
// Generated by NVIDIA NVVM Compiler
//
// Compiler Build ID: CL-36424714
// Cuda compilation tools, release 13.0, V13.0.88
// Based on NVVM 20.0.0
//

.version 9.0
.target sm_100
.address_size 64

	// .globl	_Z19shared_mem_coalescePiS_i
.extern .func  (.param .b32 func_retval0) vprintf
(
	.param .b64 vprintf_param_0,
	.param .b64 vprintf_param_1
)
;
// _ZZ19shared_mem_coalescePiS_iE4smem has been demoted
.global .align 1 .b8 $str[23] = {97, 91, 37, 100, 93, 91, 37, 100, 93, 32, 61, 32, 98, 91, 37, 100, 93, 91, 37, 100, 93, 10};

.visible .entry _Z19shared_mem_coalescePiS_i(
	.param .u64 .ptr .align 1 _Z19shared_mem_coalescePiS_i_param_0,
	.param .u64 .ptr .align 1 _Z19shared_mem_coalescePiS_i_param_1,
	.param .u32 _Z19shared_mem_coalescePiS_i_param_2
)
{
	.reg .b32 	%r<21>;
	.reg .b64 	%rd<8>;
	// demoted variable
	.shared .align 4 .b8 _ZZ19shared_mem_coalescePiS_iE4smem[4096];
	ld.param.u64 	%rd1, [_Z19shared_mem_coalescePiS_i_param_0];
	ld.param.u64 	%rd2, [_Z19shared_mem_coalescePiS_i_param_1];
	ld.param.u32 	%r1, [_Z19shared_mem_coalescePiS_i_param_2];
	cvta.to.global.u64 	%rd3, %rd2;
	cvta.to.global.u64 	%rd4, %rd1;
	mov.u32 	%r2, %ctaid.x;
	mov.u32 	%r3, %tid.x;
	and.b32  	%r4, %r3, 31;
	shl.b32 	%r5, %r2, 5;
	and.b32  	%r6, %r5, 224;
	or.b32  	%r7, %r6, %r4;
	shr.u32 	%r8, %r3, 5;
	shl.b32 	%r9, %r2, 2;
	and.b32  	%r10, %r9, 2147483616;
	or.b32  	%r11, %r10, %r8;
	mad.lo.s32 	%r12, %r1, %r11, %r7;
	mul.wide.s32 	%rd5, %r12, 4;
	add.s64 	%rd6, %rd4, %rd5;
	ld.global.u32 	%r13, [%rd6];
	mad.lo.s32 	%r14, %r1, %r7, %r11;
	shl.b32 	%r15, %r14, 2;
	mov.u32 	%r16, _ZZ19shared_mem_coalescePiS_iE4smem;
	add.s32 	%r17, %r16, %r15;
	st.shared.u32 	[%r17], %r13;
	bar.sync 	0;
	shl.b32 	%r18, %r12, 2;
	add.s32 	%r19, %r16, %r18;
	ld.shared.u32 	%r20, [%r19];
	add.s64 	%rd7, %rd3, %rd5;
	st.global.u32 	[%rd7], %r20;
	ret;

}
	// .globl	_Z9transposePiS_i
.visible .entry _Z9transposePiS_i(
	.param .u64 .ptr .align 1 _Z9transposePiS_i_param_0,
	.param .u64 .ptr .align 1 _Z9transposePiS_i_param_1,
	.param .u32 _Z9transposePiS_i_param_2
)
{
	.local .align 16 .b8 	__local_depot1[16];
	.reg .b64 	%SP;
	.reg .b64 	%SPL;
	.reg .b32 	%r<17>;
	.reg .b64 	%rd<13>;

	mov.u64 	%SPL, __local_depot1;
	cvta.local.u64 	%SP, %SPL;
	ld.param.u64 	%rd1, [_Z9transposePiS_i_param_0];
	ld.param.u64 	%rd2, [_Z9transposePiS_i_param_1];
	ld.param.u32 	%r1, [_Z9transposePiS_i_param_2];
	cvta.to.global.u64 	%rd3, %rd2;
	cvta.to.global.u64 	%rd4, %rd1;
	add.u64 	%rd5, %SP, 0;
	add.u64 	%rd6, %SPL, 0;
	mov.u32 	%r2, %ctaid.x;
	mov.u32 	%r3, %tid.x;
	and.b32  	%r4, %r3, 31;
	shl.b32 	%r5, %r2, 5;
	and.b32  	%r6, %r5, 224;
	or.b32  	%r7, %r6, %r4;
	shr.u32 	%r8, %r3, 5;
	shl.b32 	%r9, %r2, 2;
	and.b32  	%r10, %r9, 2147483616;
	or.b32  	%r11, %r10, %r8;
	st.local.v4.u32 	[%rd6], {%r11, %r7, %r7, %r11};
	mov.u64 	%rd7, $str;
	cvta.global.u64 	%rd8, %rd7;
	{ // callseq 0, 0
	.param .b64 param0;
	st.param.b64 	[param0], %rd8;
	.param .b64 param1;
	st.param.b64 	[param1], %rd5;
	.param .b32 retval0;
	call.uni (retval0), 
	vprintf, 
	(
	param0, 
	param1
	);
	ld.param.b32 	%r12, [retval0];
	} // callseq 0
	mad.lo.s32 	%r14, %r1, %r11, %r7;
	mul.wide.s32 	%rd9, %r14, 4;
	add.s64 	%rd10, %rd4, %rd9;
	ld.global.u32 	%r15, [%rd10];
	mad.lo.s32 	%r16, %r1, %r7, %r11;
	mul.wide.s32 	%rd11, %r16, 4;
	add.s64 	%rd12, %rd3, %rd11;
	st.global.u32 	[%rd12], %r15;
	ret;

}


// ===== COMPILED SASS (sm_100) =====

	.target	sm_100

	.elftype	@"ET_EXEC"


//--------------------- .note.nv.tkinfo           --------------------------
	.section	.note.nv.tkinfo,"",@"SHT_NOTE"
	.sectionflags	@"SHF_NOTE_NV_TKINFO"
	.tkinfo
        /*0018*/ 	.word	0x00000002
        /*0030*/ 	.string	""
        /*0030*/ 	.string	"ptxas"
        /*0030*/ 	.string	"Cuda compilation tools, release 13.0, V13.0.88"
        /*0030*/ 	.string	"Build cuda_13.0.r13.0/compiler.36424714_0"
        /*0030*/ 	.string	"-arch sm_100 -m 64 "



//--------------------- .note.nv.cuinfo           --------------------------
	.section	.note.nv.cuinfo,"",@"SHT_NOTE"
	.sectionflags	@"SHF_NOTE_NV_CUINFO"
        /*0018*/ 	.short	0x0002
        /*001a*/ 	.short	0x0064
        /*001c*/ 	.short	0x0082
	.zero		2


//--------------------- .nv.info                  --------------------------
	.section	.nv.info,"",@"SHT_CUDA_INFO"
	.align	4


	//----- nvinfo : EIATTR_REGCOUNT
	.align		4
        /*0000*/ 	.byte	0x04, 0x2f
        /*0002*/ 	.short	(.L_2 - .L_1)
	.align		4
.L_1:
        /*0004*/ 	.word	index@(_Z19shared_mem_coalescePiS_i)
        /*0008*/ 	.word	0x0000000e


	//----- nvinfo : EIATTR_FRAME_SIZE
	.align		4
.L_2:
        /*000c*/ 	.byte	0x04, 0x11
        /*000e*/ 	.short	(.L_4 - .L_3)
	.align		4
.L_3:
        /*0010*/ 	.word	index@(_Z19shared_mem_coalescePiS_i)
        /*0014*/ 	.word	0x00000000


	//----- nvinfo : EIATTR_REGCOUNT
	.align		4
.L_4:
        /*0018*/ 	.byte	0x04, 0x2f
        /*001a*/ 	.short	(.L_6 - .L_5)
	.align		4
.L_5:
        /*001c*/ 	.word	index@(_Z9transposePiS_i)
        /*0020*/ 	.word	0x00000018


	//----- nvinfo : EIATTR_FRAME_SIZE
	.align		4
.L_6:
        /*0024*/ 	.byte	0x04, 0x11
        /*0026*/ 	.short	(.L_8 - .L_7)
	.align		4
.L_7:
        /*0028*/ 	.word	index@(_Z9transposePiS_i)
        /*002c*/ 	.word	0x00000010


	//----- nvinfo : EIATTR_MIN_STACK_SIZE
	.align		4
.L_8:
        /*0030*/ 	.byte	0x04, 0x12
        /*0032*/ 	.short	(.L_10 - .L_9)
	.align		4
.L_9:
        /*0034*/ 	.word	index@(_Z9transposePiS_i)
        /*0038*/ 	.word	0x00000010


	//----- nvinfo : EIATTR_MIN_STACK_SIZE
	.align		4
.L_10:
        /*003c*/ 	.byte	0x04, 0x12
        /*003e*/ 	.short	(.L_12 - .L_11)
	.align		4
.L_11:
        /*0040*/ 	.word	index@(_Z19shared_mem_coalescePiS_i)
        /*0044*/ 	.word	0x00000000
.L_12:


//--------------------- .nv.compat                --------------------------
	.section	.nv.compat,"",@"SHT_CUDA_COMPAT_INFO"
	.align	4
        /*0000*/ 	.byte	0x02, 0x09, 0x00, 0x00, 0x02, 0x02, 0x01, 0x00, 0x02, 0x05, 0x05, 0x00, 0x03, 0x07, 0x01, 0x01
        /*0010*/ 	.byte	0x02, 0x03, 0x00, 0x00, 0x02, 0x06, 0x01, 0x00, 0x04, 0x0b, 0x08, 0x00, 0x09, 0x00, 0x00, 0x00
        /*0020*/ 	.byte	0x00, 0x00, 0x00, 0x00


//--------------------- .nv.info._Z9transposePiS_i --------------------------
	.section	.nv.info._Z9transposePiS_i,"",@"SHT_CUDA_INFO"
	.sectionflags	@""
	.align	4


	//----- nvinfo : EIATTR_CUDA_API_VERSION
	.align		4
        /*0000*/ 	.byte	0x04, 0x37
        /*0002*/ 	.short	(.L_14 - .L_13)
.L_13:
        /*0004*/ 	.word	0x00000082


	//----- nvinfo : EIATTR_KPARAM_INFO
	.align		4
.L_14:
        /*0008*/ 	.byte	0x04, 0x17
        /*000a*/ 	.short	(.L_16 - .L_15)
.L_15:
        /*000c*/ 	.word	0x00000000
        /*0010*/ 	.short	0x0002
        /*0012*/ 	.short	0x0010
        /*0014*/ 	.byte	0x00, 0xf0, 0x11, 0x00


	//----- nvinfo : EIATTR_KPARAM_INFO
	.align		4
.L_16:
        /*0018*/ 	.byte	0x04, 0x17
        /*001a*/ 	.short	(.L_18 - .L_17)
.L_17:
        /*001c*/ 	.word	0x00000000
        /*0020*/ 	.short	0x0001
        /*0022*/ 	.short	0x0008
        /*0024*/ 	.byte	0x00, 0xf5, 0x21, 0x00


	//----- nvinfo : EIATTR_KPARAM_INFO
	.align		4
.L_18:
        /*0028*/ 	.byte	0x04, 0x17
        /*002a*/ 	.short	(.L_20 - .L_19)
.L_19:
        /*002c*/ 	.word	0x00000000
        /*0030*/ 	.short	0x0000
        /*0032*/ 	.short	0x0000
        /*0034*/ 	.byte	0x00, 0xf5, 0x21, 0x00


	//----- nvinfo : EIATTR_SPARSE_MMA_MASK
	.align		4
.L_20:
        /*0038*/ 	.byte	0x03, 0x50
        /*003a*/ 	.short	0x0000


	//----- nvinfo : EIATTR_MAXREG_COUNT
	.align		4
        /*003c*/ 	.byte	0x03, 0x1b
        /*003e*/ 	.short	0x00ff


	//----- nvinfo : EIATTR_EXTERNS
	.align		4
        /*0040*/ 	.byte	0x04, 0x0f
        /*0042*/ 	.short	(.L_22 - .L_21)


	//   ....[0]....
	.align		4
.L_21:
        /*0044*/ 	.word	index@(vprintf)


	//----- nvinfo : EIATTR_MERCURY_ISA_VERSION
	.align		4
.L_22:
        /*0048*/ 	.byte	0x03, 0x5f
        /*004a*/ 	.short	0x0101


	//----- nvinfo : EIATTR_VRC_CTA_INIT_COUNT
	.align		4
        /*004c*/ 	.byte	0x02, 0x4a
	.zero		1
	.zero		1


	//----- nvinfo : EIATTR_SYSCALL_OFFSETS
	.align		4
        /*0050*/ 	.byte	0x04, 0x46
        /*0052*/ 	.short	(.L_24 - .L_23)


	//   ....[0]....
.L_23:
        /*0054*/ 	.word	0x00000180


	//----- nvinfo : EIATTR_EXIT_INSTR_OFFSETS
	.align		4
.L_24:
        /*0058*/ 	.byte	0x04, 0x1c
        /*005a*/ 	.short	(.L_26 - .L_25)


	//   ....[0]....
.L_25:
        /*005c*/ 	.word	0x00000220


	//----- nvinfo : EIATTR_CBANK_PARAM_SIZE
	.align		4
.L_26:
        /*0060*/ 	.byte	0x03, 0x19
        /*0062*/ 	.short	0x0014


	//----- nvinfo : EIATTR_PARAM_CBANK
	.align		4
        /*0064*/ 	.byte	0x04, 0x0a
        /*0066*/ 	.short	(.L_28 - .L_27)
	.align		4
.L_27:
        /*0068*/ 	.word	index@(.nv.constant0._Z9transposePiS_i)
        /*006c*/ 	.short	0x0380
        /*006e*/ 	.short	0x0014


	//----- nvinfo : EIATTR_SW_WAR
	.align		4
.L_28:
        /*0070*/ 	.byte	0x04, 0x36
        /*0072*/ 	.short	(.L_30 - .L_29)
.L_29:
        /*0074*/ 	.word	0x00000008
.L_30:


//--------------------- .nv.info._Z19shared_mem_coalescePiS_i --------------------------
	.section	.nv.info._Z19shared_mem_coalescePiS_i,"",@"SHT_CUDA_INFO"
	.sectionflags	@""
	.align	4


	//----- nvinfo : EIATTR_CUDA_API_VERSION
	.align		4
        /*0000*/ 	.byte	0x04, 0x37
        /*0002*/ 	.short	(.L_32 - .L_31)
.L_31:
        /*0004*/ 	.word	0x00000082


	//----- nvinfo : EIATTR_KPARAM_INFO
	.align		4
.L_32:
        /*0008*/ 	.byte	0x04, 0x17
        /*000a*/ 	.short	(.L_34 - .L_33)
.L_33:
        /*000c*/ 	.word	0x00000000
        /*0010*/ 	.short	0x0002
        /*0012*/ 	.short	0x0010
        /*0014*/ 	.byte	0x00, 0xf0, 0x11, 0x00


	//----- nvinfo : EIATTR_KPARAM_INFO
	.align		4
.L_34:
        /*0018*/ 	.byte	0x04, 0x17
        /*001a*/ 	.short	(.L_36 - .L_35)
.L_35:
        /*001c*/ 	.word	0x00000000
        /*0020*/ 	.short	0x0001
        /*0022*/ 	.short	0x0008
        /*0024*/ 	.byte	0x00, 0xf5, 0x21, 0x00


	//----- nvinfo : EIATTR_KPARAM_INFO
	.align		4
.L_36:
        /*0028*/ 	.byte	0x04, 0x17
        /*002a*/ 	.short	(.L_38 - .L_37)
.L_37:
        /*002c*/ 	.word	0x00000000
        /*0030*/ 	.short	0x0000
        /*0032*/ 	.short	0x0000
        /*0034*/ 	.byte	0x00, 0xf5, 0x21, 0x00


	//----- nvinfo : EIATTR_SPARSE_MMA_MASK
	.align		4
.L_38:
        /*0038*/ 	.byte	0x03, 0x50
        /*003a*/ 	.short	0x0000


	//----- nvinfo : EIATTR_MAXREG_COUNT
	.align		4
        /*003c*/ 	.byte	0x03, 0x1b
        /*003e*/ 	.short	0x00ff


	//----- nvinfo : EIATTR_NUM_BARRIERS
	.align		4
        /*0040*/ 	.byte	0x02, 0x4c
        /*0042*/ 	.byte	0x01
	.zero		1


	//----- nvinfo : EIATTR_MERCURY_ISA_VERSION
	.align		4
        /*0044*/ 	.byte	0x03, 0x5f
        /*0046*/ 	.short	0x0101


	//----- nvinfo : EIATTR_VRC_CTA_INIT_COUNT
	.align		4
        /*0048*/ 	.byte	0x02, 0x4a
	.zero		1
	.zero		1


	//----- nvinfo : EIATTR_EXIT_INSTR_OFFSETS
	.align		4
        /*004c*/ 	.byte	0x04, 0x1c
        /*004e*/ 	.short	(.L_40 - .L_39)


	//   ....[0]....
.L_39:
        /*0050*/ 	.word	0x000001b0


	//----- nvinfo : EIATTR_CBANK_PARAM_SIZE
	.align		4
.L_40:
        /*0054*/ 	.byte	0x03, 0x19
        /*0056*/ 	.short	0x0014


	//----- nvinfo : EIATTR_PARAM_CBANK
	.align		4
        /*0058*/ 	.byte	0x04, 0x0a
        /*005a*/ 	.short	(.L_42 - .L_41)
	.align		4
.L_41:
        /*005c*/ 	.word	index@(.nv.constant0._Z19shared_mem_coalescePiS_i)
        /*0060*/ 	.short	0x0380
        /*0062*/ 	.short	0x0014


	//----- nvinfo : EIATTR_SW_WAR
	.align		4
.L_42:
        /*0064*/ 	.byte	0x04, 0x36
        /*0066*/ 	.short	(.L_44 - .L_43)
.L_43:
        /*0068*/ 	.word	0x00000008
.L_44:


//--------------------- .nv.callgraph             --------------------------
	.section	.nv.callgraph,"",@"SHT_CUDA_CALLGRAPH"
	.align	4
	.sectionentsize	8
	.align		4
        /*0000*/ 	.word	0x00000000
	.align		4
        /*0004*/ 	.word	0xffffffff
	.align		4
        /*0008*/ 	.word	index@(_Z9transposePiS_i)
	.align		4
        /*000c*/ 	.word	index@(vprintf)
	.align		4
        /*0010*/ 	.word	0x00000000
	.align		4
        /*0014*/ 	.word	0xfffffffe
	.align		4
        /*0018*/ 	.word	0x00000000
	.align		4
        /*001c*/ 	.word	0xfffffffd
	.align		4
        /*0020*/ 	.word	0x00000000
	.align		4
        /*0024*/ 	.word	0xfffffffc


//--------------------- .nv.constant4             --------------------------
	.section	.nv.constant4,"a",@progbits
	.align	8
	.align		8
.nv.constant4:
        /*0000*/ 	.dword	vprintf
	.align		8
        /*0008*/ 	.dword	$str


//--------------------- .text._Z9transposePiS_i   --------------------------
	.section	.text._Z9transposePiS_i,"ax",@progbits
	.align	128
        .global         _Z9transposePiS_i
        .type           _Z9transposePiS_i,@function
        .size           _Z9transposePiS_i,(.L_x_3 - _Z9transposePiS_i)
        .other          _Z9transposePiS_i,@"STO_CUDA_ENTRY STV_DEFAULT"
_Z9transposePiS_i:
.text._Z9transposePiS_i:
[----:B------:R-:W0:Y:S01]  /*0000*/  LDC R1, c[0x0][0x37c] ;  /* 0x0000df00ff017b82 */ /* 0x000e220000000800 */
[----:B------:R-:W1:Y:S01]  /*0010*/  S2R R3, SR_CTAID.X ;  /* 0x0000000000037919 */ /* 0x000e620000002500 */
[----:B0-----:R-:W-:Y:S01]  /*0020*/  VIADD R1, R1, 0xfffffff0 ;  /* 0xfffffff001017836 */ /* 0x001fe20000000000 */
[----:B------:R-:W0:Y:S01]  /*0030*/  LDCU UR4, c[0x0][0x2f8] ;  /* 0x00005f00ff0477ac */ /* 0x000e220008000800 */
[----:B------:R-:W2:Y:S01]  /*0040*/  S2R R17, SR_TID.X ;  /* 0x0000000000117919 */ /* 0x000ea20000002100 */
[----:B------:R-:W3:Y:S01]  /*0050*/  LDCU.64 UR6, c[0x4][0x8] ;  /* 0x01000100ff0677ac */ /* 0x000ee20008000a00 */
[----:B------:R-:W4:Y:S01]  /*0060*/  LDCU UR5, c[0x0][0x2fc] ;  /* 0x00005f80ff0577ac */ /* 0x000f220008000800 */
[----:B------:R-:W1:Y:S01]  /*0070*/  LDCU.64 UR36, c[0x0][0x358] ;  /* 0x00006b00ff2477ac */ /* 0x000e620008000a00 */
[----:B0-----:R-:W-:Y:S01]  /*0080*/  IADD3 R6, P0, PT, R1, UR4, RZ ;  /* 0x0000000401067c10 */ /* 0x001fe2000ff1e0ff */
[----:B---3--:R-:W-:Y:S01]  /*0090*/  IMAD.U32 R4, RZ, RZ, UR6 ;  /* 0x00000006ff047e24 */ /* 0x008fe2000f8e00ff */
[----:B------:R-:W-:-:S03]  /*00a0*/  MOV R5, UR7 ;  /* 0x0000000700057c02 */ /* 0x000fc60008000f00 */
[----:B----4-:R-:W-:Y:S02]  /*00b0*/  IMAD.X R7, RZ, RZ, UR5, P0 ;  /* 0x00000005ff077e24 */ /* 0x010fe400080e06ff */
[C---:B-1----:R-:W-:Y:S01]  /*00c0*/  IMAD.SHL.U32 R0, R3.reuse, 0x20, RZ ;  /* 0x0000002003007824 */ /* 0x042fe200078e00ff */
[----:B------:R-:W-:Y:S02]  /*00d0*/  SHF.L.U32 R3, R3, 0x2, RZ ;  /* 0x0000000203037819 */ /* 0x000fe400000006ff */
[----:B--2---:R-:W-:Y:S02]  /*00e0*/  SHF.R.U32.HI R16, RZ, 0x5, R17 ;  /* 0x00000005ff107819 */ /* 0x004fe40000011611 */
[----:B------:R-:W-:Y:S02]  /*00f0*/  LOP3.LUT R0, R0, 0xe0, RZ, 0xc0, !PT ;  /* 0x000000e000007812 */ /* 0x000fe400078ec0ff */
[----:B------:R-:W-:Y:S02]  /*0100*/  LOP3.LUT R16, R16, 0x7fffffe0, R3, 0xf8, !PT ;  /* 0x7fffffe010107812 */ /* 0x000fe400078ef803 */
[----:B------:R-:W-:-:S02]  /*0110*/  LOP3.LUT R17, R0, 0x1f, R17, 0xf8, !PT ;  /* 0x0000001f00117812 */ /* 0x000fc400078ef811 */
[----:B------:R-:W-:Y:S01]  /*0120*/  MOV R0, 0x0 ;  /* 0x0000000000007802 */ /* 0x000fe20000000f00 */
[----:B------:R-:W-:Y:S01]  /*0130*/  IMAD.MOV.U32 R19, RZ, RZ, R16 ;  /* 0x000000ffff137224 */ /* 0x000fe200078e0010 */
[----:B------:R-:W-:Y:S02]  /*0140*/  MOV R18, R17 ;  /* 0x0000001100127202 */ /* 0x000fe40000000f00 */
[----:B------:R0:W1:Y:S03]  /*0150*/  LDC.64 R2, c[0x4][R0] ;  /* 0x0100000000027b82 */ /* 0x0000660000000a00 */
[----:B------:R0:W-:Y:S02]  /*0160*/  STL.128 [R1], R16 ;  /* 0x0000001001007387 */ /* 0x0001e40000100c00 */
[----:B------:R-:W-:-:S07]  /*0170*/  LEPC R20, `(.L_x_0) ;  /* 0x000000001014794e */ /* 0x000fce0000000000 */
[----:B01----:R-:W-:Y:S05]  /*0180*/  CALL.ABS.NOINC R2 ;  /* 0x0000000002007343 */ /* 0x003fea0003c00000 */
.L_x_0:
[----:B------:R-:W0:Y:S01]  /*0190*/  LDC.64 R2, c[0x0][0x380] ;  /* 0x0000e000ff027b82 */ /* 0x000e220000000a00 */
[----:B------:R-:W1:Y:S02]  /*01a0*/  LDCU UR4, c[0x0][0x390] ;  /* 0x00007200ff0477ac */ /* 0x000e640008000800 */
[----:B-1----:R-:W-:-:S04]  /*01b0*/  IMAD R5, R16, UR4, R17 ;  /* 0x0000000410057c24 */ /* 0x002fc8000f8e0211 */
[----:B0-----:R-:W-:Y:S02]  /*01c0*/  IMAD.WIDE R2, R5, 0x4, R2 ;  /* 0x0000000405027825 */ /* 0x001fe400078e0202 */
[----:B------:R-:W0:Y:S04]  /*01d0*/  LDC.64 R4, c[0x0][0x388] ;  /* 0x0000e200ff047b82 */ /* 0x000e280000000a00 */
[----:B------:R-:W2:Y:S01]  /*01e0*/  LDG.E R3, desc[UR36][R2.64] ;  /* 0x0000002402037981 */ /* 0x000ea2000c1e1900 */
[----:B------:R-:W-:-:S04]  /*01f0*/  IMAD R17, R17, UR4, R16 ;  /* 0x0000000411117c24 */ /* 0x000fc8000f8e0210 */
[----:B0-----:R-:W-:-:S05]  /*0200*/  IMAD.WIDE R4, R17, 0x4, R4 ;  /* 0x0000000411047825 */ /* 0x001fca00078e0204 */
[----:B--2---:R-:W-:Y:S01]  /*0210*/  STG.E desc[UR36][R4.64], R3 ;  /* 0x0000000304007986 */ /* 0x004fe2000c101924 */
[----:B------:R-:W-:Y:S05]  /*0220*/  EXIT ;  /* 0x000000000000794d */ /* 0x000fea0003800000 */
.L_x_1:
[----:B------:R-:W-:-:S00]  /*0230*/  BRA `(.L_x_1) ;  /* 0xfffffffc00fc7947 */ /* 0x000fc0000383ffff */
[----:B------:R-:W-:-:S00]  /*0240*/  NOP ;  /* 0x0000000000007918 */ /* 0x000fc00000000000 */
        /* <DEDUP_REMOVED lines=11> */
.L_x_3:


//--------------------- .text._Z19shared_mem_coalescePiS_i --------------------------
	.section	.text._Z19shared_mem_coalescePiS_i,"ax",@progbits
	.align	128
        .global         _Z19shared_mem_coalescePiS_i
        .type           _Z19shared_mem_coalescePiS_i,@function
        .size           _Z19shared_mem_coalescePiS_i,(.L_x_4 - _Z19shared_mem_coalescePiS_i)
        .other          _Z19shared_mem_coalescePiS_i,@"STO_CUDA_ENTRY STV_DEFAULT"
_Z19shared_mem_coalescePiS_i:
.text._Z19shared_mem_coalescePiS_i:
[----:B------:R-:W-:Y:S01]  /*0000*/  LDC R1, c[0x0][0x37c] ;  /* 0x0000df00ff017b82 */ /* 0x000fe20000000800 */
[----:B------:R-:W0:Y:S07]  /*0010*/  S2R R5, SR_CTAID.X ;  /* 0x0000000000057919 */ /* 0x000e2e0000002500 */
[----:B------:R-:W1:Y:S01]  /*0020*/  LDC.64 R2, c[0x0][0x380] ;  /* 0x0000e000ff027b82 */ /* 0x000e620000000a00 */
[----:B------:R-:W2:Y:S01]  /*0030*/  LDCU UR8, c[0x0][0x390] ;  /* 0x00007200ff0877ac */ /* 0x000ea20008000800 */
[----:B------:R-:W3:Y:S01]  /*0040*/  S2R R7, SR_TID.X ;  /* 0x0000000000077919 */ /* 0x000ee20000002100 */
[----:B------:R-:W4:Y:S01]  /*0050*/  LDCU.64 UR6, c[0x0][0x358] ;  /* 0x00006b00ff0677ac */ /* 0x000f220008000a00 */
[----:B0-----:R-:W-:-:S02]  /*0060*/  IMAD.SHL.U32 R0, R5, 0x20, RZ ;  /* 0x0000002005007824 */ /* 0x001fc400078e00ff */
[----:B------:R-:W-:Y:S01]  /*0070*/  IMAD.SHL.U32 R5, R5, 0x4, RZ ;  /* 0x0000000405057824 */ /* 0x000fe200078e00ff */
[----:B---3--:R-:W-:Y:S02]  /*0080*/  SHF.R.U32.HI R4, RZ, 0x5, R7 ;  /* 0x00000005ff047819 */ /* 0x008fe40000011607 */
[----:B------:R-:W-:Y:S02]  /*0090*/  LOP3.LUT R0, R0, 0xe0, RZ, 0xc0, !PT ;  /* 0x000000e000007812 */ /* 0x000fe400078ec0ff */
[----:B------:R-:W-:Y:S02]  /*00a0*/  LOP3.LUT R5, R4, 0x7fffffe0, R5, 0xf8, !PT ;  /* 0x7fffffe004057812 */ /* 0x000fe400078ef805 */
[----:B------:R-:W-:-:S05]  /*00b0*/  LOP3.LUT R0, R0, 0x1f, R7, 0xf8, !PT ;  /* 0x0000001f00007812 */ /* 0x000fca00078ef807 */
[----:B--2---:R-:W-:-:S04]  /*00c0*/  IMAD R7, R5, UR8, R0 ;  /* 0x0000000805077c24 */ /* 0x004fc8000f8e0200 */
[----:B-1----:R-:W-:-:S05]  /*00d0*/  IMAD.WIDE R2, R7, 0x4, R2 ;  /* 0x0000000407027825 */ /* 0x002fca00078e0202 */
[----:B----4-:R0:W2:Y:S01]  /*00e0*/  LDG.E R6, desc[UR6][R2.64] ;  /* 0x0000000602067981 */ /* 0x0100a2000c1e1900 */
[----:B------:R-:W1:Y:S01]  /*00f0*/  S2UR UR5, SR_CgaCtaId ;  /* 0x00000000000579c3 */ /* 0x000e620000008800 */
[----:B------:R-:W-:Y:S01]  /*0100*/  UMOV UR4, 0x400 ;  /* 0x0000040000047882 */ /* 0x000fe20000000000 */
[----:B------:R-:W-:-:S06]  /*0110*/  IMAD R0, R0, UR8, R5 ;  /* 0x0000000800007c24 */ /* 0x000fcc000f8e0205 */
[----:B------:R-:W0:Y:S01]  /*0120*/  LDC.64 R4, c[0x0][0x388] ;  /* 0x0000e200ff047b82 */ /* 0x000e220000000a00 */
[----:B-1----:R-:W-:-:S06]  /*0130*/  ULEA UR4, UR5, UR4, 0x18 ;  /* 0x0000000405047291 */ /* 0x002fcc000f8ec0ff */
[----:B------:R-:W-:Y:S02]  /*0140*/  LEA R9, R0, UR4, 0x2 ;  /* 0x0000000400097c11 */ /* 0x000fe4000f8e10ff */
[C---:B------:R-:W-:Y:S01]  /*0150*/  LEA R0, R7.reuse, UR4, 0x2 ;  /* 0x0000000407007c11 */ /* 0x040fe2000f8e10ff */
[----:B0-----:R-:W-:Y:S02]  /*0160*/  IMAD.WIDE R2, R7, 0x4, R4 ;  /* 0x0000000407027825 */ /* 0x001fe400078e0204 */
[----:B--2---:R-:W-:Y:S01]  /*0170*/  STS [R9], R6 ;  /* 0x0000000609007388 */ /* 0x004fe20000000800 */
[----:B------:R-:W-:Y:S06]  /*0180*/  BAR.SYNC.DEFER_BLOCKING 0x0 ;  /* 0x0000000000007b1d */ /* 0x000fec0000010000 */
[----:B------:R-:W0:Y:S04]  /*0190*/  LDS R11, [R0] ;  /* 0x00000000000b7984 */ /* 0x000e280000000800 */
[----:B0-----:R-:W-:Y:S01]  /*01a0*/  STG.E desc[UR6][R2.64], R11 ;  /* 0x0000000b02007986 */ /* 0x001fe2000c101906 */
[----:B------:R-:W-:Y:S05]  /*01b0*/  EXIT ;  /* 0x000000000000794d */ /* 0x000fea0003800000 */
.L_x_2:
        /* <DEDUP_REMOVED lines=12> */
.L_x_4:


//--------------------- .nv.global.init           --------------------------
	.section	.nv.global.init,"aw",@progbits
.nv.global.init:
	.type		$str,@object
	.size		$str,(.L_0 - $str)
$str:
        /*0000*/ 	.byte	0x61, 0x5b, 0x25, 0x64, 0x5d, 0x5b, 0x25, 0x64, 0x5d, 0x20, 0x3d, 0x20, 0x62, 0x5b, 0x25, 0x64
        /*0010*/ 	.byte	0x5d, 0x5b, 0x25, 0x64, 0x5d, 0x0a, 0x00
.L_0:


//--------------------- .nv.shared.reserved.0     --------------------------
	.section	.nv.shared.reserved.0,"aw",@nobits
	.weak		__nv_reservedSMEM_offset_0_alias
	.size		__nv_reservedSMEM_offset_0_alias, 0, 64
	.other		__nv_reservedSMEM_offset_0_alias,@"STO_CUDA_RESERVED_SHARED STV_DEFAULT"
__nv_reservedSMEM_offset_0_alias:
	.zero		0
	.zero		64


//--------------------- .nv.shared._Z19shared_mem_coalescePiS_i --------------------------
	.section	.nv.shared._Z19shared_mem_coalescePiS_i,"aw",@nobits
	.sectionflags	@""
	.align	4
.nv.shared._Z19shared_mem_coalescePiS_i:
	.zero		5120


//--------------------- .nv.constant0._Z9transposePiS_i --------------------------
	.section	.nv.constant0._Z9transposePiS_i,"a",@progbits
	.sectionflags	@""
	.align	4
.nv.constant0._Z9transposePiS_i:
	.zero		916


//--------------------- .nv.constant0._Z19shared_mem_coalescePiS_i --------------------------
	.section	.nv.constant0._Z19shared_mem_coalescePiS_i,"a",@progbits
	.sectionflags	@""
	.align	4
.nv.constant0._Z19shared_mem_coalescePiS_i:
	.zero		916


//--------------------- SYMBOLS --------------------------

	.type		.nv.reservedSmem.offset0,@object
	.size		.nv.reservedSmem.offset0,0x4
	.type		.nv.reservedSmem.cap,@object
	.size		.nv.reservedSmem.cap,0x4
	.type		vprintf,@function
